//
// Generated by NVIDIA NVVM Compiler
//
// Compiler Build ID: CL-36424714
// Cuda compilation tools, release 13.0, V13.0.88
// Based on NVVM 20.0.0
//

.version 9.0
.target sm_100
.address_size 64

	// .globl	_Z8matmulf8PiS_S_iiiS_S_
// _ZZ8matmulf8PiS_S_iiiS_S_E2ac has been demoted
// _ZZ8matmulf8PiS_S_iiiS_S_E2mc has been demoted
// _ZZ8matmulf8PiS_S_iiiS_S_E2As has been demoted
// _ZZ8matmulf8PiS_S_iiiS_S_E2Bs has been demoted

.visible .entry _Z8matmulf8PiS_S_iiiS_S_(
	.param .u64 .ptr .align 1 _Z8matmulf8PiS_S_iiiS_S__param_0,
	.param .u64 .ptr .align 1 _Z8matmulf8PiS_S_iiiS_S__param_1,
	.param .u64 .ptr .align 1 _Z8matmulf8PiS_S_iiiS_S__param_2,
	.param .u32 _Z8matmulf8PiS_S_iiiS_S__param_3,
	.param .u32 _Z8matmulf8PiS_S_iiiS_S__param_4,
	.param .u32 _Z8matmulf8PiS_S_iiiS_S__param_5,
	.param .u64 .ptr .align 1 _Z8matmulf8PiS_S_iiiS_S__param_6,
	.param .u64 .ptr .align 1 _Z8matmulf8PiS_S_iiiS_S__param_7
)
{
	.reg .pred 	%p<3>;
	.reg .b32 	%r<92>;
	.reg .b64 	%rd<58>;
	// demoted variable
	.shared .align 4 .b8 _ZZ8matmulf8PiS_S_iiiS_S_E2ac[16384];
	// demoted variable
	.shared .align 4 .b8 _ZZ8matmulf8PiS_S_iiiS_S_E2mc[16384];
	// demoted variable
	.shared .align 4 .b8 _ZZ8matmulf8PiS_S_iiiS_S_E2As[1024];
	// demoted variable
	.shared .align 4 .b8 _ZZ8matmulf8PiS_S_iiiS_S_E2Bs[4096];
	ld.param.u64 	%rd6, [_Z8matmulf8PiS_S_iiiS_S__param_0];
	ld.param.u64 	%rd40, [_Z8matmulf8PiS_S_iiiS_S__param_1];
	ld.param.u32 	%r15, [_Z8matmulf8PiS_S_iiiS_S__param_4];
	ld.param.u64 	%rd41, [_Z8matmulf8PiS_S_iiiS_S__param_6];
	ld.param.u64 	%rd42, [_Z8matmulf8PiS_S_iiiS_S__param_7];
	cvta.to.global.u64 	%rd1, %rd40;
	mov.u32 	%r49, %ctaid.x;
	mov.u32 	%r50, %ntid.x;
	mul.lo.s32 	%r1, %r49, %r50;
	mov.u32 	%r2, %tid.x;
	mov.u32 	%r51, %ctaid.y;
	mov.u32 	%r52, %ntid.y;
	mul.lo.s32 	%r3, %r51, %r52;
	mov.u32 	%r4, %tid.y;
	mad.lo.s32 	%r53, %r4, %r50, %r2;
	mul.wide.u32 	%rd43, %r53, 4;
	add.s64 	%rd8, %rd41, %rd43;
	// begin inline asm
	ld.global.cg.s32 %r17, [%rd8];
	// end inline asm
	shl.b32 	%r54, %r53, 2;
	mov.u32 	%r55, _ZZ8matmulf8PiS_S_iiiS_S_E2ac;
	add.s32 	%r56, %r55, %r54;
	st.shared.u32 	[%r56], %r17;
	add.s64 	%rd9, %rd42, %rd43;
	// begin inline asm
	ld.global.cg.s32 %r18, [%rd9];
	// end inline asm
	mov.u32 	%r57, _ZZ8matmulf8PiS_S_iiiS_S_E2mc;
	add.s32 	%r58, %r57, %r54;
	st.shared.u32 	[%r58], %r18;
	add.s64 	%rd10, %rd8, 1024;
	// begin inline asm
	ld.global.cg.s32 %r19, [%rd10];
	// end inline asm
	st.shared.u32 	[%r56+1024], %r19;
	add.s64 	%rd11, %rd9, 1024;
	// begin inline asm
	ld.global.cg.s32 %r20, [%rd11];
	// end inline asm
	st.shared.u32 	[%r58+1024], %r20;
	add.s64 	%rd12, %rd8, 2048;
	// begin inline asm
	ld.global.cg.s32 %r21, [%rd12];
	// end inline asm
	st.shared.u32 	[%r56+2048], %r21;
	add.s64 	%rd13, %rd9, 2048;
	// begin inline asm
	ld.global.cg.s32 %r22, [%rd13];
	// end inline asm
	st.shared.u32 	[%r58+2048], %r22;
	add.s64 	%rd14, %rd8, 3072;
	// begin inline asm
	ld.global.cg.s32 %r23, [%rd14];
	// end inline asm
	st.shared.u32 	[%r56+3072], %r23;
	add.s64 	%rd15, %rd9, 3072;
	// begin inline asm
	ld.global.cg.s32 %r24, [%rd15];
	// end inline asm
	st.shared.u32 	[%r58+3072], %r24;
	add.s64 	%rd16, %rd8, 4096;
	// begin inline asm
	ld.global.cg.s32 %r25, [%rd16];
	// end inline asm
	st.shared.u32 	[%r56+4096], %r25;
	add.s64 	%rd17, %rd9, 4096;
	// begin inline asm
	ld.global.cg.s32 %r26, [%rd17];
	// end inline asm
	st.shared.u32 	[%r58+4096], %r26;
	add.s64 	%rd18, %rd8, 5120;
	// begin inline asm
	ld.global.cg.s32 %r27, [%rd18];
	// end inline asm
	st.shared.u32 	[%r56+5120], %r27;
	add.s64 	%rd19, %rd9, 5120;
	// begin inline asm
	ld.global.cg.s32 %r28, [%rd19];
	// end inline asm
	st.shared.u32 	[%r58+5120], %r28;
	add.s64 	%rd20, %rd8, 6144;
	// begin inline asm
	ld.global.cg.s32 %r29, [%rd20];
	// end inline asm
	st.shared.u32 	[%r56+6144], %r29;
	add.s64 	%rd21, %rd9, 6144;
	// begin inline asm
	ld.global.cg.s32 %r30, [%rd21];
	// end inline asm
	st.shared.u32 	[%r58+6144], %r30;
	add.s64 	%rd22, %rd8, 7168;
	// begin inline asm
	ld.global.cg.s32 %r31, [%rd22];
	// end inline asm
	st.shared.u32 	[%r56+7168], %r31;
	add.s64 	%rd23, %rd9, 7168;
	// begin inline asm
	ld.global.cg.s32 %r32, [%rd23];
	// end inline asm
	st.shared.u32 	[%r58+7168], %r32;
	add.s64 	%rd24, %rd8, 8192;
	// begin inline asm
	ld.global.cg.s32 %r33, [%rd24];
	// end inline asm
	st.shared.u32 	[%r56+8192], %r33;
	add.s64 	%rd25, %rd9, 8192;
	// begin inline asm
	ld.global.cg.s32 %r34, [%rd25];
	// end inline asm
	st.shared.u32 	[%r58+8192], %r34;
	add.s64 	%rd26, %rd8, 9216;
	// begin inline asm
	ld.global.cg.s32 %r35, [%rd26];
	// end inline asm
	st.shared.u32 	[%r56+9216], %r35;
	add.s64 	%rd27, %rd9, 9216;
	// begin inline asm
	ld.global.cg.s32 %r36, [%rd27];
	// end inline asm
	st.shared.u32 	[%r58+9216], %r36;
	add.s64 	%rd28, %rd8, 10240;
	// begin inline asm
	ld.global.cg.s32 %r37, [%rd28];
	// end inline asm
	st.shared.u32 	[%r56+10240], %r37;
	add.s64 	%rd29, %rd9, 10240;
	// begin inline asm
	ld.global.cg.s32 %r38, [%rd29];
	// end inline asm
	st.shared.u32 	[%r58+10240], %r38;
	add.s64 	%rd30, %rd8, 11264;
	// begin inline asm
	ld.global.cg.s32 %r39, [%rd30];
	// end inline asm
	st.shared.u32 	[%r56+11264], %r39;
	add.s64 	%rd31, %rd9, 11264;
	// begin inline asm
	ld.global.cg.s32 %r40, [%rd31];
	// end inline asm
	st.shared.u32 	[%r58+11264], %r40;
	add.s64 	%rd32, %rd8, 12288;
	// begin inline asm
	ld.global.cg.s32 %r41, [%rd32];
	// end inline asm
	st.shared.u32 	[%r56+12288], %r41;
	add.s64 	%rd33, %rd9, 12288;
	// begin inline asm
	ld.global.cg.s32 %r42, [%rd33];
	// end inline asm
	st.shared.u32 	[%r58+12288], %r42;
	add.s64 	%rd34, %rd8, 13312;
	// begin inline asm
	ld.global.cg.s32 %r43, [%rd34];
	// end inline asm
	st.shared.u32 	[%r56+13312], %r43;
	add.s64 	%rd35, %rd9, 13312;
	// begin inline asm
	ld.global.cg.s32 %r44, [%rd35];
	// end inline asm
	st.shared.u32 	[%r58+13312], %r44;
	add.s64 	%rd36, %rd8, 14336;
	// begin inline asm
	ld.global.cg.s32 %r45, [%rd36];
	// end inline asm
	st.shared.u32 	[%r56+14336], %r45;
	add.s64 	%rd37, %rd9, 14336;
	// begin inline asm
	ld.global.cg.s32 %r46, [%rd37];
	// end inline asm
	st.shared.u32 	[%r58+14336], %r46;
	add.s64 	%rd38, %rd8, 15360;
	// begin inline asm
	ld.global.cg.s32 %r47, [%rd38];
	// end inline asm
	st.shared.u32 	[%r56+15360], %r47;
	add.s64 	%rd39, %rd9, 15360;
	// begin inline asm
	ld.global.cg.s32 %r48, [%rd39];
	// end inline asm
	st.shared.u32 	[%r58+15360], %r48;
	bar.sync 	0;
	setp.lt.s32 	%p1, %r15, 1;
	@%p1 bra 	$L__BB0_3;
	and.b32  	%r60, %r2, 7;
	shr.u32 	%r61, %r2, 3;
	shl.b32 	%r62, %r4, 2;
	add.s32 	%r63, %r62, %r61;
	shr.u32 	%r64, %r15, 2;
	add.s32 	%r65, %r63, %r1;
	shl.b32 	%r66, %r63, 7;
	shl.b32 	%r67, %r2, 2;
	and.b32  	%r68, %r67, 28;
	or.b32  	%r69, %r66, %r68;
	mov.u32 	%r70, _ZZ8matmulf8PiS_S_iiiS_S_E2As;
	add.s32 	%r5, %r70, %r69;
	mov.u32 	%r71, _ZZ8matmulf8PiS_S_iiiS_S_E2Bs;
	add.s32 	%r6, %r71, %r69;
	mul.lo.s32 	%r72, %r3, %r64;
	shl.b32 	%r73, %r72, 2;
	and.b32  	%r74, %r64, 536870911;
	mul.wide.u32 	%rd44, %r74, 4;
	add.s64 	%rd2, %rd1, %rd44;
	add.s32 	%r90, %r73, %r60;
	mul.wide.u32 	%rd45, %r74, 8;
	add.s64 	%rd3, %rd1, %rd45;
	mul.wide.u32 	%rd46, %r74, 12;
	add.s64 	%rd4, %rd1, %rd46;
	mad.lo.s32 	%r89, %r64, %r65, %r60;
	cvta.to.global.u64 	%rd5, %rd6;
	mov.b32 	%r91, 0;
$L__BB0_2:
	mul.wide.s32 	%rd47, %r90, 4;
	add.s64 	%rd48, %rd2, %rd47;
	add.s64 	%rd49, %rd3, %rd47;
	add.s64 	%rd50, %rd4, %rd47;
	add.s64 	%rd51, %rd1, %rd47;
	mul.wide.s32 	%rd52, %r89, 4;
	add.s64 	%rd53, %rd5, %rd52;
	ld.global.nc.u32 	%r75, [%rd53];
	st.shared.u32 	[%r5], %r75;
	ld.global.nc.u32 	%r76, [%rd51];
	st.shared.u32 	[%r6], %r76;
	ld.global.nc.u32 	%r77, [%rd48];
	st.shared.u32 	[%r6+1024], %r77;
	ld.global.nc.u32 	%r78, [%rd49];
	st.shared.u32 	[%r6+2048], %r78;
	ld.global.nc.u32 	%r79, [%rd50];
	st.shared.u32 	[%r6+3072], %r79;
	bar.sync 	0;
	add.s32 	%r91, %r91, 32;
	add.s32 	%r90, %r90, 32;
	add.s32 	%r89, %r89, 32;
	setp.lt.s32 	%p2, %r91, %r15;
	@%p2 bra 	$L__BB0_2;
$L__BB0_3:
	ld.param.u32 	%r88, [_Z8matmulf8PiS_S_iiiS_S__param_5];
	ld.param.u64 	%rd57, [_Z8matmulf8PiS_S_iiiS_S__param_2];
	cvta.to.global.u64 	%rd54, %rd57;
	shr.s32 	%r80, %r88, 31;
	shr.u32 	%r81, %r80, 30;
	add.s32 	%r82, %r88, %r81;
	shr.s32 	%r83, %r82, 2;
	bar.sync 	0;
	add.s32 	%r84, %r1, %r2;
	add.s32 	%r85, %r3, %r4;
	mad.lo.s32 	%r86, %r83, %r84, %r85;
	mul.wide.s32 	%rd55, %r86, 4;
	add.s64 	%rd56, %rd54, %rd55;
	mov.b32 	%r87, 0;
	st.global.u32 	[%rd56], %r87;
	ret;

}


// ===== COMPILED SASS (sm_100) =====

	.target	sm_100

	.elftype	@"ET_EXEC"


//--------------------- .note.nv.tkinfo           --------------------------
	.section	.note.nv.tkinfo,"",@"SHT_NOTE"
	.sectionflags	@"SHF_NOTE_NV_TKINFO"
	.tkinfo
        /*0018*/ 	.word	0x00000002
        /*0030*/ 	.string	""
        /*0030*/ 	.string	"ptxas"
        /*0030*/ 	.string	"Cuda compilation tools, release 13.0, V13.0.88"
        /*0030*/ 	.string	"Build cuda_13.0.r13.0/compiler.36424714_0"
        /*0030*/ 	.string	"-arch sm_100 -m 64 "



//--------------------- .note.nv.cuinfo           --------------------------
	.section	.note.nv.cuinfo,"",@"SHT_NOTE"
	.sectionflags	@"SHF_NOTE_NV_CUINFO"
        /*0018*/ 	.short	0x0002
        /*001a*/ 	.short	0x0064
        /*001c*/ 	.short	0x0082
	.zero		2


//--------------------- .nv.info                  --------------------------
	.section	.nv.info,"",@"SHT_CUDA_INFO"
	.align	4


	//----- nvinfo : EIATTR_REGCOUNT
	.align		4
        /*0000*/ 	.byte	0x04, 0x2f
        /*0002*/ 	.short	(.L_1 - .L_0)
	.align		4
.L_0:
        /*0004*/ 	.word	index@(_Z8matmulf8PiS_S_iiiS_S_)
        /*0008*/ 	.word	0x00000020


	//----- nvinfo : EIATTR_FRAME_SIZE
	.align		4
.L_1:
        /*000c*/ 	.byte	0x04, 0x11
        /*000e*/ 	.short	(.L_3 - .L_2)
	.align		4
.L_2:
        /*0010*/ 	.word	index@(_Z8matmulf8PiS_S_iiiS_S_)
        /*0014*/ 	.word	0x00000000


	//----- nvinfo : EIATTR_MIN_STACK_SIZE
	.align		4
.L_3:
        /*0018*/ 	.byte	0x04, 0x12
        /*001a*/ 	.short	(.L_5 - .L_4)
	.align		4
.L_4:
        /*001c*/ 	.word	index@(_Z8matmulf8PiS_S_iiiS_S_)
        /*0020*/ 	.word	0x00000000
.L_5:


//--------------------- .nv.compat                --------------------------
	.section	.nv.compat,"",@"SHT_CUDA_COMPAT_INFO"
	.align	4
        /*0000*/ 	.byte	0x02, 0x09, 0x00, 0x00, 0x02, 0x02, 0x01, 0x00, 0x02, 0x05, 0x05, 0x00, 0x03, 0x07, 0x01, 0x01
        /*0010*/ 	.byte	0x02, 0x03, 0x00, 0x00, 0x02, 0x06, 0x01, 0x00, 0x04, 0x0b, 0x08, 0x00, 0x09, 0x00, 0x00, 0x00
        /*0020*/ 	.byte	0x00, 0x00, 0x00, 0x00


//--------------------- .nv.info._Z8matmulf8PiS_S_iiiS_S_ --------------------------
	.section	.nv.info._Z8matmulf8PiS_S_iiiS_S_,"",@"SHT_CUDA_INFO"
	.sectionflags	@""
	.align	4


	//----- nvinfo : EIATTR_CUDA_API_VERSION
	.align		4
        /*0000*/ 	.byte	0x04, 0x37
        /*0002*/ 	.short	(.L_7 - .L_6)
.L_6:
        /*0004*/ 	.word	0x00000082


	//----- nvinfo : EIATTR_KPARAM_INFO
	.align		4
.L_7:
        /*0008*/ 	.byte	0x04, 0x17
        /*000a*/ 	.short	(.L_9 - .L_8)
.L_8:
        /*000c*/ 	.word	0x00000000
        /*0010*/ 	.short	0x0007
        /*0012*/ 	.short	0x0030
        /*0014*/ 	.byte	0x00, 0xf5, 0x21, 0x00


	//----- nvinfo : EIATTR_KPARAM_INFO
	.align		4
.L_9:
        /*0018*/ 	.byte	0x04, 0x17
        /*001a*/ 	.short	(.L_11 - .L_10)
.L_10:
        /*001c*/ 	.word	0x00000000
        /*0020*/ 	.short	0x0006
        /*0022*/ 	.short	0x0028
        /*0024*/ 	.byte	0x00, 0xf5, 0x21, 0x00


	//----- nvinfo : EIATTR_KPARAM_INFO
	.align		4
.L_11:
        /*0028*/ 	.byte	0x04, 0x17
        /*002a*/ 	.short	(.L_13 - .L_12)
.L_12:
        /*002c*/ 	.word	0x00000000
        /*0030*/ 	.short	0x0005
        /*0032*/ 	.short	0x0020
        /*0034*/ 	.byte	0x00, 0xf0, 0x11, 0x00


	//----- nvinfo : EIATTR_KPARAM_INFO
	.align		4
.L_13:
        /*0038*/ 	.byte	0x04, 0x17
        /*003a*/ 	.short	(.L_15 - .L_14)
.L_14:
        /*003c*/ 	.word	0x00000000
        /*0040*/ 	.short	0x0004
        /*0042*/ 	.short	0x001c
        /*0044*/ 	.byte	0x00, 0xf0, 0x11, 0x00


	//----- nvinfo : EIATTR_KPARAM_INFO
	.align		4
.L_15:
        /*0048*/ 	.byte	0x04, 0x17
        /*004a*/ 	.short	(.L_17 - .L_16)
.L_16:
        /*004c*/ 	.word	0x00000000
        /*0050*/ 	.short	0x0003
        /*0052*/ 	.short	0x0018
        /*0054*/ 	.byte	0x00, 0xf0, 0x11, 0x00


	//----- nvinfo : EIATTR_KPARAM_INFO
	.align		4
.L_17:
        /*0058*/ 	.byte	0x04, 0x17
        /*005a*/ 	.short	(.L_19 - .L_18)
.L_18:
        /*005c*/ 	.word	0x00000000
        /*0060*/ 	.short	0x0002
        /*0062*/ 	.short	0x0010
        /*0064*/ 	.byte	0x00, 0xf5, 0x21, 0x00


	//----- nvinfo : EIATTR_KPARAM_INFO
	.align		4
.L_19:
        /*0068*/ 	.byte	0x04, 0x17
        /*006a*/ 	.short	(.L_21 - .L_20)
.L_20:
        /*006c*/ 	.word	0x00000000
        /*0070*/ 	.short	0x0001
        /*0072*/ 	.short	0x0008
        /*0074*/ 	.byte	0x00, 0xf5, 0x21, 0x00


	//----- nvinfo : EIATTR_KPARAM_INFO
	.align		4
.L_21:
        /*0078*/ 	.byte	0x04, 0x17
        /*007a*/ 	.short	(.L_23 - .L_22)
.L_22:
        /*007c*/ 	.word	0x00000000
        /*0080*/ 	.short	0x0000
        /*0082*/ 	.short	0x0000
        /*0084*/ 	.byte	0x00, 0xf5, 0x21, 0x00


	//----- nvinfo : EIATTR_SPARSE_MMA_MASK
	.align		4
.L_23:
        /*0088*/ 	.byte	0x03, 0x50
        /*008a*/ 	.short	0x0000


	//----- nvinfo : EIATTR_MAXREG_COUNT
	.align		4
        /*008c*/ 	.byte	0x03, 0x1b
        /*008e*/ 	.short	0x00ff


	//----- nvinfo : EIATTR_NUM_BARRIERS
	.align		4
        /*0090*/ 	.byte	0x02, 0x4c
        /*0092*/ 	.byte	0x01
	.zero		1


	//----- nvinfo : EIATTR_MERCURY_ISA_VERSION
	.align		4
        /*0094*/ 	.byte	0x03, 0x5f
        /*0096*/ 	.short	0x0101


	//----- nvinfo : EIATTR_VRC_CTA_INIT_COUNT
	.align		4
        /*0098*/ 	.byte	0x02, 0x4a
	.zero		1
	.zero		1


	//----- nvinfo : EIATTR_EXIT_INSTR_OFFSETS
	.align		4
        /*009c*/ 	.byte	0x04, 0x1c
        /*009e*/ 	.short	(.L_25 - .L_24)


	//   ....[0]....
.L_24:
        /*00a0*/ 	.word	0x00001090


	//----- nvinfo : EIATTR_CBANK_PARAM_SIZE
	.align		4
.L_25:
        /*00a4*/ 	.byte	0x03, 0x19
        /*00a6*/ 	.short	0x0038


	//----- nvinfo : EIATTR_PARAM_CBANK
	.align		4
        /*00a8*/ 	.byte	0x04, 0x0a
        /*00aa*/ 	.short	(.L_27 - .L_26)
	.align		4
.L_26:
        /*00ac*/ 	.word	index@(.nv.constant0._Z8matmulf8PiS_S_iiiS_S_)
        /*00b0*/ 	.short	0x0380
        /*00b2*/ 	.short	0x0038


	//----- nvinfo : EIATTR_SW_WAR
	.align		4
.L_27:
        /*00b4*/ 	.byte	0x04, 0x36
        /*00b6*/ 	.short	(.L_29 - .L_28)
.L_28:
        /*00b8*/ 	.word	0x00000008
.L_29:


//--------------------- .nv.callgraph             --------------------------
	.section	.nv.callgraph,"",@"SHT_CUDA_CALLGRAPH"
	.align	4
	.sectionentsize	8
	.align		4
        /*0000*/ 	.word	0x00000000
	.align		4
        /*0004*/ 	.word	0xffffffff
	.align		4
        /*0008*/ 	.word	0x00000000
	.align		4
        /*000c*/ 	.word	0xfffffffe
	.align		4
        /*0010*/ 	.word	0x00000000
	.align		4
        /*0014*/ 	.word	0xfffffffd
	.align		4
        /*0018*/ 	.word	0x00000000
	.align		4
        /*001c*/ 	.word	0xfffffffc


//--------------------- .text._Z8matmulf8PiS_S_iiiS_S_ --------------------------
	.section	.text._Z8matmulf8PiS_S_iiiS_S_,"ax",@progbits
	.align	128
        .global         _Z8matmulf8PiS_S_iiiS_S_
        .type           _Z8matmulf8PiS_S_iiiS_S_,@function
        .size           _Z8matmulf8PiS_S_iiiS_S_,(.L_x_5 - _Z8matmulf8PiS_S_iiiS_S_)
        .other          _Z8matmulf8PiS_S_iiiS_S_,@"STO_CUDA_ENTRY STV_DEFAULT"
_Z8matmulf8PiS_S_iiiS_S_:
.text._Z8matmulf8PiS_S_iiiS_S_:
[----:B------:R-:W-:Y:S01]  /*0000*/  LDC R1, c[0x0][0x37c] ;  /* 0x0000df00ff017b82 */ /* 0x000fe20000000800 */
[----:B------:R-:W0:Y:S07]  /*0010*/  S2R R7, SR_TID.X ;  /* 0x0000000000077919 */ /* 0x000e2e0000002100 */
[----:B------:R-:W1:Y:S01]  /*0020*/  LDC.64 R4, c[0x0][0x3a8] ;  /* 0x0000ea00ff047b82 */ /* 0x000e620000000a00 */
[----:B------:R-:W0:Y:S01]  /*0030*/  LDCU UR6, c[0x0][0x360] ;  /* 0x00006c00ff0677ac */ /* 0x000e220008000800 */
[----:B------:R-:W0:Y:S01]  /*0040*/  S2R R0, SR_TID.Y ;  /* 0x0000000000007919 */ /* 0x000e220000002200 */
[----:B------:R-:W2:Y:S05]  /*0050*/  LDCU.64 UR10, c[0x0][0x358] ;  /* 0x00006b00ff0a77ac */ /* 0x000eaa0008000a00 */
[----:B------:R-:W3:Y:S01]  /*0060*/  LDC.64 R2, c[0x0][0x3b0] ;  /* 0x0000ec00ff027b82 */ /* 0x000ee20000000a00 */
[----:B0-----:R-:W-:-:S04]  /*0070*/  IMAD R13, R0, UR6, R7 ;  /* 0x00000006000d7c24 */ /* 0x001fc8000f8e0207 */
[----:B-1----:R-:W-:-:S04]  /*0080*/  IMAD.WIDE.U32 R4, R13, 0x4, R4 ;  /* 0x000000040d047825 */ /* 0x002fc800078e0004 */
[----:B---3--:R-:W-:Y:S01]  /*0090*/  IMAD.WIDE.U32 R2, R13, 0x4, R2 ;  /* 0x000000040d027825 */ /* 0x008fe200078e0002 */
[----:B--2---:R-:W2:Y:S04]  /*00a0*/  LDG.E.STRONG.GPU R17, desc[UR10][R4.64] ;  /* 0x0000000a04117981 */ /* 0x004ea8000c1ef900 */
[----:B------:R-:W3:Y:S04]  /*00b0*/  LDG.E.STRONG.GPU R19, desc[UR10][R2.64] ;  /* 0x0000000a02137981 */ /* 0x000ee8000c1ef900 */
[----:B------:R-:W4:Y:S04]  /*00c0*/  LDG.E.STRONG.GPU R21, desc[UR10][R4.64+0x400] ;  /* 0x0004000a04157981 */ /* 0x000f28000c1ef900 */
[----:B------:R-:W5:Y:S04]  /*00d0*/  LDG.E.STRONG.GPU R23, desc[UR10][R2.64+0x400] ;  /* 0x0004000a02177981 */ /* 0x000f68000c1ef900 */
[----:B------:R-:W5:Y:S04]  /*00e0*/  LDG.E.STRONG.GPU R25, desc[UR10][R4.64+0x800] ;  /* 0x0008000a04197981 */ /* 0x000f68000c1ef900 */
[----:B------:R-:W5:Y:S04]  /*00f0*/  LDG.E.STRONG.GPU R14, desc[UR10][R2.64+0x800] ;  /* 0x0008000a020e7981 */ /* 0x000f68000c1ef900 */
[----:B------:R-:W5:Y:S04]  /*0100*/  LDG.E.STRONG.GPU R16, desc[UR10][R4.64+0xc00] ;  /* 0x000c000a04107981 */ /* 0x000f68000c1ef900 */
[----:B------:R-:W5:Y:S04]  /*0110*/  LDG.E.STRONG.GPU R18, desc[UR10][R2.64+0xc00] ;  /* 0x000c000a02127981 */ /* 0x000f68000c1ef900 */
[----:B------:R-:W5:Y:S04]  /*0120*/  LDG.E.STRONG.GPU R20, desc[UR10][R4.64+0x1000] ;  /* 0x0010000a04147981 */ /* 0x000f68000c1ef900 */
[----:B------:R-:W5:Y:S04]  /*0130*/  LDG.E.STRONG.GPU R9, desc[UR10][R2.64+0x1000] ;  /* 0x0010000a02097981 */ /* 0x000f68000c1ef900 */
[----:B------:R-:W5:Y:S01]  /*0140*/  LDG.E.STRONG.GPU R11, desc[UR10][R4.64+0x1400] ;  /* 0x0014000a040b7981 */ /* 0x000f62000c1ef900 */
[----:B------:R-:W0:Y:S01]  /*0150*/  S2UR UR9, SR_CgaCtaId ;  /* 0x00000000000979c3 */ /* 0x000e220000008800 */
[----:B------:R-:W-:-:S02]  /*0160*/  UMOV UR4, 0x400 ;  /* 0x0000040000047882 */ /* 0x000fc40000000000 */
[----:B------:R-:W-:Y:S01]  /*0170*/  UIADD3 UR5, UPT, UPT, UR4, 0x4000, URZ ;  /* 0x0000400004057890 */ /* 0x000fe2000fffe0ff */
[----:B------:R-:W5:Y:S04]  /*0180*/  LDG.E.STRONG.GPU R15, desc[UR10][R4.64+0x1800] ;  /* 0x0018000a040f7981 */ /* 0x000f68000c1ef900 */
[----:B------:R-:W5:Y:S04]  /*0190*/  LDG.E.STRONG.GPU R12, desc[UR10][R2.64+0x1800] ;  /* 0x0018000a020c7981 */ /* 0x000f68000c1ef900 */
[----:B------:R-:W5:Y:S04]  /*01a0*/  LDG.E.STRONG.GPU R10, desc[UR10][R4.64+0x1c00] ;  /* 0x001c000a040a7981 */ /* 0x000f68000c1ef900 */
[----:B------:R-:W5:Y:S04]  /*01b0*/  LDG.E.STRONG.GPU R29, desc[UR10][R2.64+0x1c00] ;  /* 0x001c000a021d7981 */ /* 0x000f68000c1ef900 */
[----:B------:R-:W5:Y:S01]  /*01c0*/  LDG.E.STRONG.GPU R27, desc[UR10][R4.64+0x2000] ;  /* 0x0020000a041b7981 */ /* 0x000f62000c1ef900 */
[----:B0-----:R-:W-:-:S03]  /*01d0*/  ULEA UR7, UR9, UR4, 0x18 ;  /* 0x0000000409077291 */ /* 0x001fc6000f8ec0ff */
[----:B------:R-:W5:Y:S01]  /*01e0*/  LDG.E.STRONG.GPU R24, desc[UR10][R2.64+0x2c00] ;  /* 0x002c000a02187981 */ /* 0x000f62000c1ef900 */
[----:B------:R-:W-:-:S03]  /*01f0*/  ULEA UR5, UR9, UR5, 0x18 ;  /* 0x0000000509057291 */ /* 0x000fc6000f8ec0ff */
[----:B------:R-:W5:Y:S01]  /*0200*/  LDG.E.STRONG.GPU R22, desc[UR10][R4.64+0x3000] ;  /* 0x0030000a04167981 */ /* 0x000f62000c1ef900 */
[C---:B------:R-:W-:Y:S02]  /*0210*/  LEA R6, R13.reuse, UR7, 0x2 ;  /* 0x000000070d067c11 */ /* 0x040fe4000f8e10ff */
[----:B------:R-:W-:Y:S01]  /*0220*/  LEA R8, R13, UR5, 0x2 ;  /* 0x000000050d087c11 */ /* 0x000fe2000f8e10ff */
[----:B------:R-:W5:Y:S04]  /*0230*/  LDG.E.STRONG.GPU R26, desc[UR10][R2.64+0x3400] ;  /* 0x0034000a021a7981 */ /* 0x000f68000c1ef900 */
[----:B------:R-:W5:Y:S04]  /*0240*/  LDG.E.STRONG.GPU R13, desc[UR10][R2.64+0x1400] ;  /* 0x0014000a020d7981 */ /* 0x000f68000c1ef900 */
[----:B------:R-:W5:Y:S04]  /*0250*/  LDG.E.STRONG.GPU R28, desc[UR10][R2.64+0x3800] ;  /* 0x0038000a021c7981 */ /* 0x000f68000c1ef900 */
[----:B--2---:R-:W-:Y:S04]  /*0260*/  STS [R6], R17 ;  /* 0x0000001106007388 */ /* 0x004fe80000000800 */
[----:B---3--:R-:W-:Y:S04]  /*0270*/  STS [R8], R19 ;  /* 0x0000001308007388 */ /* 0x008fe80000000800 */
[----:B----4-:R0:W-:Y:S04]  /*0280*/  STS [R6+0x400], R21 ;  /* 0x0004001506007388 */ /* 0x0101e80000000800 */
[----:B-----5:R1:W-:Y:S04]  /*0290*/  STS [R8+0x400], R23 ;  /* 0x0004001708007388 */ /* 0x0203e80000000800 */
[----:B------:R2:W-:Y:S04]  /*02a0*/  STS [R6+0x800], R25 ;  /* 0x0008001906007388 */ /* 0x0005e80000000800 */
[----:B0-----:R-:W3:Y:S04]  /*02b0*/  LDG.E.STRONG.GPU R21, desc[UR10][R2.64+0x2400] ;  /* 0x0024000a02157981 */ /* 0x001ee8000c1ef900 */
[----:B-1----:R-:W4:Y:S04]  /*02c0*/  LDG.E.STRONG.GPU R23, desc[UR10][R4.64+0x2400] ;  /* 0x0024000a04177981 */ /* 0x002f28000c1ef900 */
[----:B--2---:R-:W2:Y:S04]  /*02d0*/  LDG.E.STRONG.GPU R25, desc[UR10][R2.64+0x2000] ;  /* 0x0020000a02197981 */ /* 0x004ea8000c1ef900 */
[----:B------:R-:W5:Y:S04]  /*02e0*/  LDG.E.STRONG.GPU R19, desc[UR10][R4.64+0x2800] ;  /* 0x0028000a04137981 */ /* 0x000f68000c1ef900 */
[----:B------:R0:W-:Y:S04]  /*02f0*/  STS [R8+0x800], R14 ;  /* 0x0008000e08007388 */ /* 0x0001e80000000800 */
[----:B------:R-:W5:Y:S04]  /*0300*/  LDG.E.STRONG.GPU R17, desc[UR10][R2.64+0x2800] ;  /* 0x0028000a02117981 */ /* 0x000f68000c1ef900 */
[----:B------:R1:W-:Y:S04]  /*0310*/  STS [R6+0xc00], R16 ;  /* 0x000c001006007388 */ /* 0x0003e80000000800 */
[----:B0-----:R-:W5:Y:S04]  /*0320*/  LDG.E.STRONG.GPU R14, desc[UR10][R4.64+0x2c00] ;  /* 0x002c000a040e7981 */ /* 0x001f68000c1ef900 */
[----:B------:R0:W-:Y:S04]  /*0330*/  STS [R8+0xc00], R18 ;  /* 0x000c001208007388 */ /* 0x0001e80000000800 */
[----:B------:R0:W-:Y:S04]  /*0340*/  STS [R6+0x1000], R20 ;  /* 0x0010001406007388 */ /* 0x0001e80000000800 */
[----:B-1----:R-:W5:Y:S04]  /*0350*/  LDG.E.STRONG.GPU R16, desc[UR10][R4.64+0x3800] ;  /* 0x0038000a04107981 */ /* 0x002f68000c1ef900 */
[----:B0-----:R-:W5:Y:S04]  /*0360*/  LDG.E.STRONG.GPU R18, desc[UR10][R4.64+0x3400] ;  /* 0x0034000a04127981 */ /* 0x001f68000c1ef900 */
[----:B------:R-:W5:Y:S04]  /*0370*/  LDG.E.STRONG.GPU R20, desc[UR10][R2.64+0x3000] ;  /* 0x0030000a02147981 */ /* 0x000f68000c1ef900 */
[----:B------:R0:W-:Y:S04]  /*0380*/  STS [R8+0x1000], R9 ;  /* 0x0010000908007388 */ /* 0x0001e80000000800 */
[----:B------:R1:W-:Y:S04]  /*0390*/  STS [R6+0x1400], R11 ;  /* 0x0014000b06007388 */ /* 0x0003e80000000800 */
[----:B0-----:R-:W5:Y:S04]  /*03a0*/  LDG.E.STRONG.GPU R9, desc[UR10][R4.64+0x3c00] ;  /* 0x003c000a04097981 */ /* 0x001f68000c1ef900 */
[----:B-1----:R0:W5:Y:S02]  /*03b0*/  LDG.E.STRONG.GPU R11, desc[UR10][R2.64+0x3c00] ;  /* 0x003c000a020b7981 */ /* 0x002164000c1ef900 */
[----:B0-----:R-:W0:Y:S02]  /*03c0*/  LDC R2, c[0x0][0x39c] ;  /* 0x0000e700ff027b82 */ /* 0x001e240000000800 */
[----:B------:R1:W-:Y:S06]  /*03d0*/  STS [R8+0x1400], R13 ;  /* 0x0014000d08007388 */ /* 0x0003ec0000000800 */
[----:B------:R-:W1:Y:S01]  /*03e0*/  S2UR UR5, SR_CTAID.X ;  /* 0x00000000000579c3 */ /* 0x000e620000002500 */
[----:B------:R0:W-:Y:S01]  /*03f0*/  STS [R6+0x1800], R15 ;  /* 0x0018000f06007388 */ /* 0x0001e20000000800 */
[----:B------:R-:W1:Y:S06]  /*0400*/  LDCU UR8, c[0x0][0x364] ;  /* 0x00006c80ff0877ac */ /* 0x000e6c0008000800 */
[----:B------:R-:W1:Y:S01]  /*0410*/  S2UR UR7, SR_CTAID.Y ;  /* 0x00000000000779c3 */ /* 0x000e620000002600 */
[----:B------:R0:W-:Y:S04]  /*0420*/  STS [R8+0x1800], R12 ;  /* 0x0018000c08007388 */ /* 0x0001e80000000800 */
[----:B------:R0:W-:Y:S04]  /*0430*/  STS [R6+0x1c00], R10 ;  /* 0x001c000a06007388 */ /* 0x0001e80000000800 */
[----:B------:R0:W-:Y:S04]  /*0440*/  STS [R8+0x1c00], R29 ;  /* 0x001c001d08007388 */ /* 0x0001e80000000800 */
[----:B------:R0:W-:Y:S02]  /*0450*/  STS [R6+0x2000], R27 ;  /* 0x0020001b06007388 */ /* 0x0001e40000000800 */
[----:B0-----:R-:W-:Y:S01]  /*0460*/  ISETP.GE.AND P0, PT, R2, 0x1, PT ;  /* 0x000000010200780c */ /* 0x001fe20003f06270 */
[----:B-1----:R-:W-:-:S02]  /*0470*/  UIMAD UR5, UR5, UR6, URZ ;  /* 0x00000006050572a4 */ /* 0x002fc4000f8e02ff */
[----:B------:R-:W-:Y:S01]  /*0480*/  UIMAD UR6, UR7, UR8, URZ ;  /* 0x00000008070672a4 */ /* 0x000fe2000f8e02ff */
[----:B--2---:R0:W-:Y:S04]  /*0490*/  STS [R8+0x2000], R25 ;  /* 0x0020001908007388 */ /* 0x0041e80000000800 */
[----:B----4-:R0:W-:Y:S04]  /*04a0*/  STS [R6+0x2400], R23 ;  /* 0x0024001706007388 */ /* 0x0101e80000000800 */
[----:B---3--:R0:W-:Y:S04]  /*04b0*/  STS [R8+0x2400], R21 ;  /* 0x0024001508007388 */ /* 0x0081e80000000800 */
[----:B-----5:R0:W-:Y:S04]  /*04c0*/  STS [R6+0x2800], R19 ;  /* 0x0028001306007388 */ /* 0x0201e80000000800 */
[----:B------:R0:W-:Y:S04]  /*04d0*/  STS [R8+0x2800], R17 ;  /* 0x0028001108007388 */ /* 0x0001e80000000800 */
        /* <DEDUP_REMOVED lines=9> */
[----:B------:R0:W-:Y:S01]  /*0570*/  STS [R8+0x3c00], R11 ;  /* 0x003c000b08007388 */ /* 0x0001e20000000800 */
[----:B------:R-:W-:Y:S06]  /*0580*/  BAR.SYNC.DEFER_BLOCKING 0x0 ;  /* 0x0000000000007b1d */ /* 0x000fec0000010000 */
[----:B------:R-:W-:Y:S05]  /*0590*/  @!P0 BRA `(.L_x_0) ;  /* 0x00000008008c8947 */ /* 0x000fea0003800000 */
[----:B------:R-:W1:Y:S01]  /*05a0*/  LDC.64 R12, c[0x0][0x388] ;  /* 0x0000e200ff0c7b82 */ /* 0x000e620000000a00 */
[----:B------:R-:W-:Y:S01]  /*05b0*/  ISETP.GT.AND P1, PT, R2, 0x60, PT ;  /* 0x000000600200780c */ /* 0x000fe20003f24270 */
[----:B------:R-:W-:Y:S01]  /*05c0*/  UIADD3 UR7, UPT, UPT, UR4, 0x8000, URZ ;  /* 0x0000800004077890 */ /* 0x000fe2000fffe0ff */
[----:B------:R-:W-:Y:S01]  /*05d0*/  SHF.R.U32.HI R3, RZ, 0x3, R7 ;  /* 0x00000003ff037819 */ /* 0x000fe20000011607 */
[----:B------:R-:W-:Y:S01]  /*05e0*/  UIADD3 UR8, UPT, UPT, UR4, 0x8400, URZ ;  /* 0x0000840004087890 */ /* 0x000fe2000fffe0ff */
[----:B------:R-:W-:Y:S01]  /*05f0*/  SHF.L.U32 R4, R7, 0x2, RZ ;  /* 0x0000000207047819 */ /* 0x000fe200000006ff */
[----:B------:R-:W-:Y:S01]  /*0600*/  ULEA UR7, UR9, UR7, 0x18 ;  /* 0x0000000709077291 */ /* 0x000fe2000f8ec0ff */
[----:B0-----:R-:W-:Y:S01]  /*0610*/  SHF.R.U32.HI R9, RZ, 0x2, R2 ;  /* 0x00000002ff097819 */ /* 0x001fe20000011602 */
[----:B------:R-:W-:Y:S01]  /*0620*/  UMOV UR4, URZ ;  /* 0x000000ff00047c82 */ /* 0x000fe20008000000 */
[----:B------:R-:W-:Y:S01]  /*0630*/  LEA R5, R0, R3, 0x2 ;  /* 0x0000000300057211 */ /* 0x000fe200078e10ff */
[----:B------:R-:W-:Y:S01]  /*0640*/  ULEA UR8, UR9, UR8, 0x18 ;  /* 0x0000000809087291 */ /* 0x000fe2000f8ec0ff */
[----:B------:R-:W-:-:S02]  /*0650*/  LOP3.LUT R6, R4, 0x1c, RZ, 0xc0, !PT ;  /* 0x0000001c04067812 */ /* 0x000fc400078ec0ff */
[----:B------:R-:W-:Y:S01]  /*0660*/  LOP3.LUT R4, R7, 0x7, RZ, 0xc0, !PT ;  /* 0x0000000707047812 */ /* 0x000fe200078ec0ff */
[----:B------:R-:W-:Y:S01]  /*0670*/  IMAD R7, R9, UR6, RZ ;  /* 0x0000000609077c24 */ /* 0x000fe2000f8e02ff */
[----:B------:R-:W-:Y:S02]  /*0680*/  LEA R3, R5, R6, 0x7 ;  /* 0x0000000605037211 */ /* 0x000fe400078e38ff */
[----:B------:R-:W-:Y:S02]  /*0690*/  LOP3.LUT R19, R9, 0x1fffffff, RZ, 0xc0, !PT ;  /* 0x1fffffff09137812 */ /* 0x000fe400078ec0ff */
[----:B------:R-:W-:Y:S02]  /*06a0*/  IADD3 R5, PT, PT, R5, UR5, RZ ;  /* 0x0000000505057c10 */ /* 0x000fe4000fffe0ff */
[----:B------:R-:W-:Y:S02]  /*06b0*/  LEA R6, R7, R4, 0x2 ;  /* 0x0000000407067211 */ /* 0x000fe400078e10ff */
[----:B------:R-:W-:Y:S01]  /*06c0*/  PLOP3.LUT P0, PT, PT, PT, PT, 0x80, 0x8 ;  /* 0x000000000008781c */ /* 0x000fe20003f0f070 */
[----:B-1----:R-:W-:-:S04]  /*06d0*/  IMAD.WIDE.U32 R14, R19, 0x4, R12 ;  /* 0x00000004130e7825 */ /* 0x002fc800078e000c */
[----:B------:R-:W-:-:S04]  /*06e0*/  IMAD.WIDE.U32 R16, R19, 0x8, R12 ;  /* 0x0000000813107825 */ /* 0x000fc800078e000c */
[----:B------:R-:W-:Y:S02]  /*06f0*/  IMAD R4, R9, R5, R4 ;  /* 0x0000000509047224 */ /* 0x000fe400078e0204 */
[----:B------:R-:W-:Y:S01]  /*0700*/  IMAD.WIDE.U32 R18, R19, 0xc, R12 ;  /* 0x0000000c13127825 */ /* 0x000fe200078e000c */
[----:B------:R-:W-:Y:S06]  /*0710*/  @!P1 BRA `(.L_x_1) ;  /* 0x0000000400389947 */ /* 0x000fec0003800000 */
[----:B------:R-:W-:Y:S02]  /*0720*/  PLOP3.LUT P0, PT, PT, PT, PT, 0x8, 0x80 ;  /* 0x000000000080781c */ /* 0x000fe40003f0e170 */
[----:B------:R-:W-:-:S11]  /*0730*/  IADD3 R5, PT, PT, R2, -0x60, RZ ;  /* 0xffffffa002057810 */ /* 0x000fd60007ffe0ff */
.L_x_2:
[----:B0-----:R-:W0:Y:S02]  /*0740*/  LDC.64 R20, c[0x0][0x380] ;  /* 0x0000e000ff147b82 */ /* 0x001e240000000a00 */
[----:B0-----:R-:W-:-:S05]  /*0750*/  IMAD.WIDE R24, R4, 0x4, R20 ;  /* 0x0000000404187825 */ /* 0x001fca00078e0214 */
[----:B------:R-:W2:Y:S01]  /*0760*/  LDG.E.CONSTANT R11, desc[UR10][R24.64] ;  /* 0x0000000a180b7981 */ /* 0x000ea2000c1e9900 */
[----:B------:R-:W-:Y:S01]  /*0770*/  IMAD.WIDE R28, R6, 0x4, R14 ;  /* 0x00000004061c7825 */ /* 0x000fe200078e020e */
[----:B------:R-:W-:-:S03]  /*0780*/  IADD3 R7, PT, PT, R4, 0x20, RZ ;  /* 0x0000002004077810 */ /* 0x000fc60007ffe0ff */
[C---:B------:R-:W-:Y:S02]  /*0790*/  IMAD.WIDE R26, R6.reuse, 0x4, R16 ;  /* 0x00000004061a7825 */ /* 0x040fe400078e0210 */
[----:B------:R-:W3:Y:S02]  /*07a0*/  LDG.E.CONSTANT R28, desc[UR10][R28.64] ;  /* 0x0000000a1c1c7981 */ /* 0x000ee4000c1e9900 */
[C---:B------:R-:W-:Y:S02]  /*07b0*/  IMAD.WIDE R8, R6.reuse, 0x4, R12 ;  /* 0x0000000406087825 */ /* 0x040fe400078e020c */
[----:B------:R-:W4:Y:S02]  /*07c0*/  LDG.E.CONSTANT R26, desc[UR10][R26.64] ;  /* 0x0000000a1a1a7981 */ /* 0x000f24000c1e9900 */
[----:B------:R-:W-:Y:S02]  /*07d0*/  IMAD.WIDE R22, R6, 0x4, R18 ;  /* 0x0000000406167825 */ /* 0x000fe400078e0212 */
[----:B------:R-:W5:Y:S04]  /*07e0*/  LDG.E.CONSTANT R9, desc[UR10][R8.64] ;  /* 0x0000000a08097981 */ /* 0x000f68000c1e9900 */
[----:B------:R0:W5:Y:S02]  /*07f0*/  LDG.E.CONSTANT R10, desc[UR10][R22.64] ;  /* 0x0000000a160a7981 */ /* 0x000164000c1e9900 */
[----:B0-----:R-:W-:Y:S01]  /*0800*/  IMAD.WIDE R22, R7, 0x4, R20 ;  /* 0x0000000407167825 */ /* 0x001fe200078e0214 */
[----:B------:R-:W-:-:S02]  /*0810*/  IADD3 R7, PT, PT, R4, 0x40, RZ ;  /* 0x0000004004077810 */ /* 0x000fc40007ffe0ff */
[----:B------:R-:W-:Y:S02]  /*0820*/  IADD3 R27, PT, PT, R4, 0x60, RZ ;  /* 0x00000060041b7810 */ /* 0x000fe40007ffe0ff */
[----:B------:R0:W5:Y:S01]  /*0830*/  LDG.E.CONSTANT R8, desc[UR10][R22.64] ;  /* 0x0000000a16087981 */ /* 0x000162000c1e9900 */
[----:B------:R-:W-:Y:S01]  /*0840*/  IMAD.WIDE R24, R7, 0x4, R20 ;  /* 0x0000000407187825 */ /* 0x000fe200078e0214 */
[----:B------:R-:W-:-:S03]  /*0850*/  IADD3 R7, PT, PT, R6, 0x20, RZ ;  /* 0x0000002006077810 */ /* 0x000fc60007ffe0ff */
[----:B------:R-:W-:Y:S02]  /*0860*/  IMAD.WIDE R20, R27, 0x4, R20 ;  /* 0x000000041b147825 */ /* 0x000fe400078e0214 */
[----:B------:R-:W5:Y:S02]  /*0870*/  LDG.E.CONSTANT R24, desc[UR10][R24.64] ;  /* 0x0000000a18187981 */ /* 0x000f64000c1e9900 */
[----:B0-----:R-:W-:-:S05]  /*0880*/  IMAD.WIDE R22, R7, 0x4, R14 ;  /* 0x0000000407167825 */ /* 0x001fca00078e020e */
[----:B------:R-:W5:Y:S04]  /*0890*/  LDG.E.CONSTANT R27, desc[UR10][R22.64] ;  /* 0x0000000a161b7981 */ /* 0x000f68000c1e9900 */
[----:B------:R0:W5:Y:S02]  /*08a0*/  LDG.E.CONSTANT R25, desc[UR10][R20.64] ;  /* 0x0000000a14197981 */ /* 0x000164000c1e9900 */
[----:B0-----:R-:W-:-:S04]  /*08b0*/  IMAD.WIDE R20, R7, 0x4, R16 ;  /* 0x0000000407147825 */ /* 0x001fc800078e0210 */
[C---:B------:R-:W-:Y:S02]  /*08c0*/  IMAD.WIDE R22, R7.reuse, 0x4, R18 ;  /* 0x0000000407167825 */ /* 0x040fe400078e0212 */
[----:B------:R0:W5:Y:S04]  /*08d0*/  LDG.E.CONSTANT R20, desc[UR10][R20.64] ;  /* 0x0000000a14147981 */ /* 0x000168000c1e9900 */
[----:B--2---:R1:W-:Y:S04]  /*08e0*/  STS [R3+UR7], R11 ;  /* 0x0000000b03007988 */ /* 0x0043e80008000807 */
[----:B-1----:R1:W2:Y:S04]  /*08f0*/  LDG.E.CONSTANT R11, desc[UR10][R22.64] ;  /* 0x0000000a160b7981 */ /* 0x0022a8000c1e9900 */
[----:B---3--:R3:W-:Y:S04]  /*0900*/  STS [R3+UR8+0x400], R28 ;  /* 0x0004001c03007988 */ /* 0x0087e80008000808 */
[----:B----4-:R-:W-:Y:S04]  /*0910*/  STS [R3+UR8+0x800], R26 ;  /* 0x0008001a03007988 */ /* 0x010fe80008000808 */
[----:B-----5:R-:W-:Y:S01]  /*0920*/  STS [R3+UR8+0xc00], R10 ;  /* 0x000c000a03007988 */ /* 0x020fe20008000808 */
[----:B---3--:R-:W-:-:S03]  /*0930*/  IMAD.WIDE R28, R7, 0x4, R12 ;  /* 0x00000004071c7825 */ /* 0x008fc600078e020c */
[----:B------:R-:W-:Y:S01]  /*0940*/  STS [R3+UR8], R9 ;  /* 0x0000000903007988 */ /* 0x000fe20008000808 */
[----:B------:R-:W-:Y:S06]  /*0950*/  BAR.SYNC.DEFER_BLOCKING 0x0 ;  /* 0x0000000000007b1d */ /* 0x000fec0000010000 */
[----:B------:R3:W4:Y:S01]  /*0960*/  LDG.E.CONSTANT R7, desc[UR10][R28.64] ;  /* 0x0000000a1c077981 */ /* 0x000722000c1e9900 */
[----:B0-----:R-:W-:-:S05]  /*0970*/  IADD3 R21, PT, PT, R6, 0x40, RZ ;  /* 0x0000004006157810 */ /* 0x001fca0007ffe0ff */
[----:B-1----:R-:W-:-:S04]  /*0980*/  IMAD.WIDE R22, R21, 0x4, R14 ;  /* 0x0000000415167825 */ /* 0x002fc800078e020e */
[C---:B---3--:R-:W-:Y:S01]  /*0990*/  IMAD.WIDE R28, R21.reuse, 0x4, R16 ;  /* 0x00000004151c7825 */ /* 0x048fe200078e0210 */
[----:B------:R0:W-:Y:S04]  /*09a0*/  STS [R3+UR7], R8 ;  /* 0x0000000803007988 */ /* 0x0001e80008000807 */
[----:B------:R1:W-:Y:S04]  /*09b0*/  STS [R3+UR8+0x400], R27 ;  /* 0x0004001b03007988 */ /* 0x0003e80008000808 */
[----:B------:R-:W3:Y:S04]  /*09c0*/  LDG.E.CONSTANT R28, desc[UR10][R28.64] ;  /* 0x0000000a1c1c7981 */ /* 0x000ee8000c1e9900 */
[----:B0-----:R0:W5:Y:S01]  /*09d0*/  LDG.E.CONSTANT R8, desc[UR10][R22.64] ;  /* 0x0000000a16087981 */ /* 0x001162000c1e9900 */
[----:B-1----:R-:W-:Y:S01]  /*09e0*/  IMAD.WIDE R26, R21, 0x4, R12 ;  /* 0x00000004151a7825 */ /* 0x002fe200078e020c */
[----:B------:R-:W-:-:S05]  /*09f0*/  IADD3 R9, PT, PT, R6, 0x60, RZ ;  /* 0x0000006006097810 */ /* 0x000fca0007ffe0ff */
[----:B------:R-:W3:Y:S01]  /*0a00*/  LDG.E.CONSTANT R26, desc[UR10][R26.64] ;  /* 0x0000000a1a1a7981 */ /* 0x000ee2000c1e9900 */
[----:B0-----:R-:W-:-:S05]  /*0a10*/  IMAD.WIDE R22, R21, 0x4, R18 ;  /* 0x0000000415167825 */ /* 0x001fca00078e0212 */
[----:B------:R0:W3:Y:S04]  /*0a20*/  LDG.E.CONSTANT R21, desc[UR10][R22.64] ;  /* 0x0000000a16157981 */ /* 0x0000e8000c1e9900 */
[----:B------:R1:W-:Y:S01]  /*0a30*/  STS [R3+UR8+0x800], R20 ;  /* 0x0008001403007988 */ /* 0x0003e20008000808 */
[----:B0-----:R-:W-:-:S05]  /*0a40*/  IMAD.WIDE R22, R9, 0x4, R16 ;  /* 0x0000000409167825 */ /* 0x001fca00078e0210 */
[----:B-1----:R0:W3:Y:S02]  /*0a50*/  LDG.E.CONSTANT R20, desc[UR10][R22.64] ;  /* 0x0000000a16147981 */ /* 0x0020e4000c1e9900 */
[----:B0-----:R-:W-:-:S05]  /*0a60*/  IMAD.WIDE R22, R9, 0x4, R18 ;  /* 0x0000000409167825 */ /* 0x001fca00078e0212 */
[----:B------:R0:W3:Y:S02]  /*0a70*/  LDG.E.CONSTANT R29, desc[UR10][R22.64] ;  /* 0x0000000a161d7981 */ /* 0x0000e4000c1e9900 */
[C---:B0-----:R-:W-:Y:S02]  /*0a80*/  IMAD.WIDE R22, R9.reuse, 0x4, R12 ;  /* 0x0000000409167825 */ /* 0x041fe400078e020c */
[----:B--2---:R0:W-:Y:S02]  /*0a90*/  STS [R3+UR8+0xc00], R11 ;  /* 0x000c000b03007988 */ /* 0x0041e40008000808 */
[----:B0-----:R-:W-:Y:S02]  /*0aa0*/  IMAD.WIDE R10, R9, 0x4, R14 ;  /* 0x00000004090a7825 */ /* 0x001fe400078e020e */
[----:B------:R-:W2:Y:S04]  /*0ab0*/  LDG.E.CONSTANT R9, desc[UR10][R22.64] ;  /* 0x0000000a16097981 */ /* 0x000ea8000c1e9900 */
[----:B------:R-:W2:Y:S04]  /*0ac0*/  LDG.E.CONSTANT R10, desc[UR10][R10.64] ;  /* 0x0000000a0a0a7981 */ /* 0x000ea8000c1e9900 */
[----:B----4-:R0:W-:Y:S01]  /*0ad0*/  STS [R3+UR8], R7 ;  /* 0x0000000703007988 */ /* 0x0101e20008000808 */
[----:B------:R-:W-:Y:S01]  /*0ae0*/  BAR.SYNC.DEFER_BLOCKING 0x0 ;  /* 0x0000000000007b1d */ /* 0x000fe20000010000 */
[----:B------:R-:W-:-:S06]  /*0af0*/  UIADD3 UR4, UPT, UPT, UR4, 0x80, URZ ;  /* 0x0000008004047890 */ /* 0x000fcc000fffe0ff */
[----:B------:R-:W-:Y:S01]  /*0b00*/  ISETP.LE.AND P1, PT, R5, UR4, PT ;  /* 0x0000000405007c0c */ /* 0x000fe2000bf23270 */
[----:B------:R0:W-:Y:S04]  /*0b10*/  STS [R3+UR7], R24 ;  /* 0x0000001803007988 */ /* 0x0001e80008000807 */
[----:B-----5:R0:W-:Y:S04]  /*0b20*/  STS [R3+UR8+0x400], R8 ;  /* 0x0004000803007988 */ /* 0x0201e80008000808 */
[----:B---3--:R0:W-:Y:S04]  /*0b30*/  STS [R3+UR8+0x800], R28 ;  /* 0x0008001c03007988 */ /* 0x0081e80008000808 */
[----:B------:R0:W-:Y:S04]  /*0b40*/  STS [R3+UR8], R26 ;  /* 0x0000001a03007988 */ /* 0x0001e80008000808 */
[----:B------:R0:W-:Y:S01]  /*0b50*/  STS [R3+UR8+0xc00], R21 ;  /* 0x000c001503007988 */ /* 0x0001e20008000808 */
[----:B------:R-:W-:Y:S01]  /*0b60*/  BAR.SYNC.DEFER_BLOCKING 0x0 ;  /* 0x0000000000007b1d */ /* 0x000fe20000010000 */
[----:B------:R-:W-:-:S02]  /*0b70*/  IADD3 R6, PT, PT, R6, 0x80, RZ ;  /* 0x0000008006067810 */ /* 0x000fc40007ffe0ff */
[----:B------:R-:W-:-:S03]  /*0b80*/  IADD3 R4, PT, PT, R4, 0x80, RZ ;  /* 0x0000008004047810 */ /* 0x000fc60007ffe0ff */
[----:B------:R0:W-:Y:S04]  /*0b90*/  STS [R3+UR7], R25 ;  /* 0x0000001903007988 */ /* 0x0001e80008000807 */
[----:B------:R0:W-:Y:S04]  /*0ba0*/  STS [R3+UR8+0x800], R20 ;  /* 0x0008001403007988 */ /* 0x0001e80008000808 */
[----:B------:R0:W-:Y:S04]  /*0bb0*/  STS [R3+UR8+0xc00], R29 ;  /* 0x000c001d03007988 */ /* 0x0001e80008000808 */
[----:B--2---:R0:W-:Y:S04]  /*0bc0*/  STS [R3+UR8], R9 ;  /* 0x0000000903007988 */ /* 0x0041e80008000808 */
[----:B------:R0:W-:Y:S01]  /*0bd0*/  STS [R3+UR8+0x400], R10 ;  /* 0x0004000a03007988 */ /* 0x0001e20008000808 */
[----:B------:R-:W-:Y:S06]  /*0be0*/  BAR.SYNC.DEFER_BLOCKING 0x0 ;  /* 0x0000000000007b1d */ /* 0x000fec0000010000 */
[----:B------:R-:W-:Y:S05]  /*0bf0*/  @!P1 BRA `(.L_x_2) ;  /* 0xfffffff800d09947 */ /* 0x000fea000383ffff */
.L_x_1:
[----:B------:R-:W-:-:S04]  /*0c00*/  IADD3 R5, PT, PT, R2, -UR4, RZ ;  /* 0x8000000402057c10 */ /* 0x000fc8000fffe0ff */
[----:B------:R-:W-:-:S13]  /*0c10*/  ISETP.GT.AND P1, PT, R5, 0x20, PT ;  /* 0x000000200500780c */ /* 0x000fda0003f24270 */
[----:B------:R-:W-:Y:S05]  /*0c20*/  @!P1 BRA `(.L_x_3) ;  /* 0x00000000009c9947 */ /* 0x000fea0003800000 */
[----:B0-----:R-:W0:Y:S01]  /*0c30*/  LDC.64 R20, c[0x0][0x380] ;  /* 0x0000e000ff147b82 */ /* 0x001e220000000a00 */
[----:B------:R-:W-:Y:S01]  /*0c40*/  IADD3 R11, PT, PT, R4, 0x20, RZ ;  /* 0x00000020040b7810 */ /* 0x000fe20007ffe0ff */
[----:B------:R-:W-:-:S04]  /*0c50*/  IMAD.WIDE R26, R6, 0x4, R16 ;  /* 0x00000004061a7825 */ /* 0x000fc800078e0210 */
[C---:B------:R-:W-:Y:S02]  /*0c60*/  IMAD.WIDE R28, R6.reuse, 0x4, R14 ;  /* 0x00000004061c7825 */ /* 0x040fe400078e020e */
[----:B------:R-:W2:Y:S02]  /*0c70*/  LDG.E.CONSTANT R26, desc[UR10][R26.64] ;  /* 0x0000000a1a1a7981 */ /* 0x000ea4000c1e9900 */
[C---:B------:R-:W-:Y:S02]  /*0c80*/  IMAD.WIDE R24, R6.reuse, 0x4, R18 ;  /* 0x0000000406187825 */ /* 0x040fe400078e0212 */
[----:B------:R-:W3:Y:S02]  /*0c90*/  LDG.E.CONSTANT R28, desc[UR10][R28.64] ;  /* 0x0000000a1c1c7981 */ /* 0x000ee4000c1e9900 */
[----:B------:R-:W-:Y:S02]  /*0ca0*/  IMAD.WIDE R8, R6, 0x4, R12 ;  /* 0x0000000406087825 */ /* 0x000fe400078e020c */
[----:B------:R-:W4:Y:S04]  /*0cb0*/  LDG.E.CONSTANT R24, desc[UR10][R24.64] ;  /* 0x0000000a18187981 */ /* 0x000f28000c1e9900 */
[----:B------:R1:W5:Y:S01]  /*0cc0*/  LDG.E.CONSTANT R7, desc[UR10][R8.64] ;  /* 0x0000000a08077981 */ /* 0x000362000c1e9900 */
[----:B0-----:R-:W-:-:S04]  /*0cd0*/  IMAD.WIDE R10, R11, 0x4, R20 ;  /* 0x000000040b0a7825 */ /* 0x001fc800078e0214 */
[----:B------:R-:W-:Y:S01]  /*0ce0*/  IMAD.WIDE R20, R4, 0x4, R20 ;  /* 0x0000000404147825 */ /* 0x000fe200078e0214 */
[----:B------:R-:W-:Y:S01]  /*0cf0*/  IADD3 R5, PT, PT, R6, 0x20, RZ ;  /* 0x0000002006057810 */ /* 0x000fe20007ffe0ff */
[----:B------:R0:W5:Y:S04]  /*0d00*/  LDG.E.CONSTANT R29, desc[UR10][R10.64] ;  /* 0x0000000a0a1d7981 */ /* 0x000168000c1e9900 */
[----:B------:R0:W2:Y:S01]  /*0d10*/  LDG.E.CONSTANT R27, desc[UR10][R20.64] ;  /* 0x0000000a141b7981 */ /* 0x0000a2000c1e9900 */
[----:B------:R-:W-:-:S04]  /*0d20*/  IMAD.WIDE R22, R5, 0x4, R14 ;  /* 0x0000000405167825 */ /* 0x000fc800078e020e */
[C---:B-1----:R-:W-:Y:S02]  /*0d30*/  IMAD.WIDE R8, R5.reuse, 0x4, R18 ;  /* 0x0000000405087825 */ /* 0x042fe400078e0212 */
[----:B------:R-:W5:Y:S02]  /*0d40*/  LDG.E.CONSTANT R22, desc[UR10][R22.64] ;  /* 0x0000000a16167981 */ /* 0x000f64000c1e9900 */
[C---:B0-----:R-:W-:Y:S02]  /*0d50*/  IMAD.WIDE R10, R5.reuse, 0x4, R16 ;  /* 0x00000004050a7825 */ /* 0x041fe400078e0210 */
[----:B------:R-:W5:Y:S02]  /*0d60*/  LDG.E.CONSTANT R8, desc[UR10][R8.64] ;  /* 0x0000000a08087981 */ /* 0x000f64000c1e9900 */
[----:B------:R-:W-:Y:S02]  /*0d70*/  IMAD.WIDE R20, R5, 0x4, R12 ;  /* 0x0000000405147825 */ /* 0x000fe400078e020c */
[----:B------:R-:W5:Y:S04]  /*0d80*/  LDG.E.CONSTANT R25, desc[UR10][R10.64] ;  /* 0x0000000a0a197981 */ /* 0x000f68000c1e9900 */
[----:B------:R-:W5:Y:S01]  /*0d90*/  LDG.E.CONSTANT R5, desc[UR10][R20.64] ;  /* 0x0000000a14057981 */ /* 0x000f62000c1e9900 */
[----:B------:R-:W-:-:S02]  /*0da0*/  PLOP3.LUT P0, PT, PT, PT, PT, 0x8, 0x80 ;  /* 0x000000000080781c */ /* 0x000fc40003f0e170 */
[----:B------:R-:W-:Y:S02]  /*0db0*/  IADD3 R6, PT, PT, R6, 0x40, RZ ;  /* 0x0000004006067810 */ /* 0x000fe40007ffe0ff */
[----:B------:R-:W-:Y:S01]  /*0dc0*/  IADD3 R4, PT, PT, R4, 0x40, RZ ;  /* 0x0000004004047810 */ /* 0x000fe20007ffe0ff */
[----:B------:R-:W-:Y:S01]  /*0dd0*/  UIADD3 UR4, UPT, UPT, UR4, 0x40, URZ ;  /* 0x0000004004047890 */ /* 0x000fe2000fffe0ff */
[----:B--2---:R1:W-:Y:S04]  /*0de0*/  STS [R3+UR7], R27 ;  /* 0x0000001b03007988 */ /* 0x0043e80008000807 */
[----:B---3--:R1:W-:Y:S04]  /*0df0*/  STS [R3+UR8+0x400], R28 ;  /* 0x0004001c03007988 */ /* 0x0083e80008000808 */
[----:B------:R1:W-:Y:S04]  /*0e00*/  STS [R3+UR8+0x800], R26 ;  /* 0x0008001a03007988 */ /* 0x0003e80008000808 */
[----:B----4-:R1:W-:Y:S04]  /*0e10*/  STS [R3+UR8+0xc00], R24 ;  /* 0x000c001803007988 */ /* 0x0103e80008000808 */
[----:B-----5:R1:W-:Y:S01]  /*0e20*/  STS [R3+UR8], R7 ;  /* 0x0000000703007988 */ /* 0x0203e20008000808 */
[----:B------:R-:W-:Y:S06]  /*0e30*/  BAR.SYNC.DEFER_BLOCKING 0x0 ;  /* 0x0000000000007b1d */ /* 0x000fec0000010000 */
[----:B------:R1:W-:Y:S04]  /*0e40*/  STS [R3+UR7], R29 ;  /* 0x0000001d03007988 */ /* 0x0003e80008000807 */
[----:B------:R1:W-:Y:S04]  /*0e50*/  STS [R3+UR8+0x400], R22 ;  /* 0x0004001603007988 */ /* 0x0003e80008000808 */
[----:B------:R1:W-:Y:S04]  /*0e60*/  STS [R3+UR8+0x800], R25 ;  /* 0x0008001903007988 */ /* 0x0003e80008000808 */
[----:B------:R1:W-:Y:S04]  /*0e70*/  STS [R3+UR8+0xc00], R8 ;  /* 0x000c000803007988 */ /* 0x0003e80008000808 */
[----:B------:R1:W-:Y:S01]  /*0e80*/  STS [R3+UR8], R5 ;  /* 0x0000000503007988 */ /* 0x0003e20008000808 */
[----:B------:R-:W-:Y:S06]  /*0e90*/  BAR.SYNC.DEFER_BLOCKING 0x0 ;  /* 0x0000000000007b1d */ /* 0x000fec0000010000 */
.L_x_3:
[----:B------:R-:W-:-:S13]  /*0ea0*/  ISETP.GT.OR P0, PT, R2, UR4, P0 ;  /* 0x0000000402007c0c */ /* 0x000fda0008704670 */
[----:B------:R-:W-:Y:S05]  /*0eb0*/  @!P0 BRA `(.L_x_0) ;  /* 0x0000000000448947 */ /* 0x000fea0003800000 */
[----:B01----:R-:W0:Y:S01]  /*0ec0*/  LDC.64 R8, c[0x0][0x380] ;  /* 0x0000e000ff087b82 */ /* 0x003e220000000a00 */
[----:B------:R-:W-:-:S04]  /*0ed0*/  IMAD.WIDE R12, R6, 0x4, R12 ;  /* 0x00000004060c7825 */ /* 0x000fc800078e020c */
[C---:B------:R-:W-:Y:S02]  /*0ee0*/  IMAD.WIDE R14, R6.reuse, 0x4, R14 ;  /* 0x00000004060e7825 */ /* 0x040fe400078e020e */
[----:B------:R-:W2:Y:S02]  /*0ef0*/  LDG.E.CONSTANT R12, desc[UR10][R12.64] ;  /* 0x0000000a0c0c7981 */ /* 0x000ea4000c1e9900 */
[C---:B------:R-:W-:Y:S02]  /*0f00*/  IMAD.WIDE R16, R6.reuse, 0x4, R16 ;  /* 0x0000000406107825 */ /* 0x040fe400078e0210 */
[----:B------:R-:W3:Y:S02]  /*0f10*/  LDG.E.CONSTANT R14, desc[UR10][R14.64] ;  /* 0x0000000a0e0e7981 */ /* 0x000ee4000c1e9900 */
[----:B------:R-:W-:Y:S02]  /*0f20*/  IMAD.WIDE R6, R6, 0x4, R18 ;  /* 0x0000000406067825 */ /* 0x000fe400078e0212 */
[----:B------:R-:W4:Y:S04]  /*0f30*/  LDG.E.CONSTANT R16, desc[UR10][R16.64] ;  /* 0x0000000a10107981 */ /* 0x000f28000c1e9900 */
[----:B------:R-:W5:Y:S01]  /*0f40*/  LDG.E.CONSTANT R6, desc[UR10][R6.64] ;  /* 0x0000000a06067981 */ /* 0x000f62000c1e9900 */
[----:B0-----:R-:W-:-:S06]  /*0f50*/  IMAD.WIDE R4, R4, 0x4, R8 ;  /* 0x0000000404047825 */ /* 0x001fcc00078e0208 */
[----:B------:R-:W2:Y:S04]  /*0f60*/  LDG.E.CONSTANT R4, desc[UR10][R4.64] ;  /* 0x0000000a04047981 */ /* 0x000ea8000c1e9900 */
[----:B--2---:R2:W-:Y:S04]  /*0f70*/  STS [R3+UR7], R4 ;  /* 0x0000000403007988 */ /* 0x0045e80008000807 */
[----:B------:R2:W-:Y:S04]  /*0f80*/  STS [R3+UR8], R12 ;  /* 0x0000000c03007988 */ /* 0x0005e80008000808 */
[----:B---3--:R2:W-:Y:S04]  /*0f90*/  STS [R3+UR8+0x400], R14 ;  /* 0x0004000e03007988 */ /* 0x0085e80008000808 */
[----:B----4-:R2:W-:Y:S04]  /*0fa0*/  STS [R3+UR8+0x800], R16 ;  /* 0x0008001003007988 */ /* 0x0105e80008000808 */
[----:B-----5:R2:W-:Y:S01]  /*0fb0*/  STS [R3+UR8+0xc00], R6 ;  /* 0x000c000603007988 */ /* 0x0205e20008000808 */
[----:B------:R-:W-:Y:S06]  /*0fc0*/  BAR.SYNC.DEFER_BLOCKING 0x0 ;  /* 0x0000000000007b1d */ /* 0x000fec0000010000 */
.L_x_0:
[----:B--2---:R-:W2:Y:S01]  /*0fd0*/  S2R R4, SR_TID.X ;  /* 0x0000000000047919 */ /* 0x004ea20000002100 */
[----:B------:R-:W3:Y:S01]  /*0fe0*/  LDCU UR7, c[0x0][0x3a0] ;  /* 0x00007400ff0777ac */ /* 0x000ee20008000800 */
[----:B01----:R-:W0:Y:S01]  /*0ff0*/  LDC.64 R2, c[0x0][0x390] ;  /* 0x0000e400ff027b82 */ /* 0x003e220000000a00 */
[----:B------:R-:W-:Y:S01]  /*1000*/  IADD3 R5, PT, PT, R0, UR6, RZ ;  /* 0x0000000600057c10 */ /* 0x000fe2000fffe0ff */
[----:B---3--:R-:W-:-:S04]  /*1010*/  USHF.R.S32.HI UR4, URZ, 0x1f, UR7 ;  /* 0x0000001fff047899 */ /* 0x008fc80008011407 */
[----:B------:R-:W-:-:S04]  /*1020*/  ULEA.HI UR4, UR4, UR7, URZ, 0x2 ;  /* 0x0000000704047291 */ /* 0x000fc8000f8f10ff */
[----:B------:R-:W-:Y:S01]  /*1030*/  USHF.R.S32.HI UR4, URZ, 0x2, UR4 ;  /* 0x00000002ff047899 */ /* 0x000fe20008011404 */
[----:B--2---:R-:W-:-:S05]  /*1040*/  IADD3 R0, PT, PT, R4, UR5, RZ ;  /* 0x0000000504007c10 */ /* 0x004fca000fffe0ff */
[----:B------:R-:W-:-:S04]  /*1050*/  IMAD R5, R0, UR4, R5 ;  /* 0x0000000400057c24 */ /* 0x000fc8000f8e0205 */
[----:B0-----:R-:W-:Y:S01]  /*1060*/  IMAD.WIDE R2, R5, 0x4, R2 ;  /* 0x0000000405027825 */ /* 0x001fe200078e0202 */
[----:B------:R-:W-:Y:S06]  /*1070*/  BAR.SYNC.DEFER_BLOCKING 0x0 ;  /* 0x0000000000007b1d */ /* 0x000fec0000010000 */
[----:B------:R-:W-:Y:S01]  /*1080*/  STG.E desc[UR10][R2.64], RZ ;  /* 0x000000ff02007986 */ /* 0x000fe2000c10190a */
[----:B------:R-:W-:Y:S05]  /*1090*/  EXIT ;  /* 0x000000000000794d */ /* 0x000fea0003800000 */
.L_x_4:
[----:B------:R-:W-:-:S00]  /*10a0*/  BRA `(.L_x_4) ;  /* 0xfffffffc00fc7947 */ /* 0x000fc0000383ffff */
[----:B------:R-:W-:-:S00]  /*10b0*/  NOP ;  /* 0x0000000000007918 */ /* 0x000fc00000000000 */
        /* <DEDUP_REMOVED lines=12> */
.L_x_5:


//--------------------- .nv.shared._Z8matmulf8PiS_S_iiiS_S_ --------------------------
	.section	.nv.shared._Z8matmulf8PiS_S_iiiS_S_,"aw",@nobits
	.sectionflags	@""
	.align	4
.nv.shared._Z8matmulf8PiS_S_iiiS_S_:
	.zero		38912


//--------------------- .nv.shared.reserved.0     --------------------------
	.section	.nv.shared.reserved.0,"aw",@nobits
	.weak		__nv_reservedSMEM_offset_0_alias
	.size		__nv_reservedSMEM_offset_0_alias, 0, 64
	.other		__nv_reservedSMEM_offset_0_alias,@"STO_CUDA_RESERVED_SHARED STV_DEFAULT"
__nv_reservedSMEM_offset_0_alias:
	.zero		0
	.zero		64


//--------------------- .nv.constant0._Z8matmulf8PiS_S_iiiS_S_ --------------------------
	.section	.nv.constant0._Z8matmulf8PiS_S_iiiS_S_,"a",@progbits
	.sectionflags	@""
	.align	4
.nv.constant0._Z8matmulf8PiS_S_iiiS_S_:
	.zero		952


//--------------------- SYMBOLS --------------------------

	.type		.nv.reservedSmem.offset0,@object
	.size		.nv.reservedSmem.offset0,0x4
	.type		.nv.reservedSmem.cap,@object
	.size		.nv.reservedSmem.cap,0x4
